//
// Generated by NVIDIA NVVM Compiler
//
// Compiler Build ID: CL-36424714
// Cuda compilation tools, release 13.0, V13.0.88
// Based on NVVM 20.0.0
//

.version 9.0
.target sm_100
.address_size 64

	// .globl	_Z16blurImage_kernelPhS_

.visible .entry _Z16blurImage_kernelPhS_(
	.param .u64 .ptr .align 1 _Z16blurImage_kernelPhS__param_0,
	.param .u64 .ptr .align 1 _Z16blurImage_kernelPhS__param_1
)
{


	ret;

}


// ===== COMPILED SASS (sm_100) =====

	.target	sm_100

	.elftype	@"ET_EXEC"


//--------------------- .note.nv.tkinfo           --------------------------
	.section	.note.nv.tkinfo,"",@"SHT_NOTE"
	.sectionflags	@"SHF_NOTE_NV_TKINFO"
	.tkinfo
        /*0018*/ 	.word	0x00000002
        /*0030*/ 	.string	""
        /*0030*/ 	.string	"ptxas"
        /*0030*/ 	.string	"Cuda compilation tools, release 13.0, V13.0.88"
        /*0030*/ 	.string	"Build cuda_13.0.r13.0/compiler.36424714_0"
        /*0030*/ 	.string	"-arch sm_100 -m 64 "



//--------------------- .note.nv.cuinfo           --------------------------
	.section	.note.nv.cuinfo,"",@"SHT_NOTE"
	.sectionflags	@"SHF_NOTE_NV_CUINFO"
        /*0018*/ 	.short	0x0002
        /*001a*/ 	.short	0x0064
        /*001c*/ 	.short	0x0082
	.zero		2


//--------------------- .nv.info                  --------------------------
	.section	.nv.info,"",@"SHT_CUDA_INFO"
	.align	4


	//----- nvinfo : EIATTR_REGCOUNT
	.align		4
        /*0000*/ 	.byte	0x04, 0x2f
        /*0002*/ 	.short	(.L_1 - .L_0)
	.align		4
.L_0:
        /*0004*/ 	.word	index@(_Z16blurImage_kernelPhS_)
        /*0008*/ 	.word	0x00000004


	//----- nvinfo : EIATTR_FRAME_SIZE
	.align		4
.L_1:
        /*000c*/ 	.byte	0x04, 0x11
        /*000e*/ 	.short	(.L_3 - .L_2)
	.align		4
.L_2:
        /*0010*/ 	.word	index@(_Z16blurImage_kernelPhS_)
        /*0014*/ 	.word	0x00000000


	//----- nvinfo : EIATTR_MIN_STACK_SIZE
	.align		4
.L_3:
        /*0018*/ 	.byte	0x04, 0x12
        /*001a*/ 	.short	(.L_5 - .L_4)
	.align		4
.L_4:
        /*001c*/ 	.word	index@(_Z16blurImage_kernelPhS_)
        /*0020*/ 	.word	0x00000000
.L_5:


//--------------------- .nv.compat                --------------------------
	.section	.nv.compat,"",@"SHT_CUDA_COMPAT_INFO"
	.align	4
        /*0000*/ 	.byte	0x02, 0x09, 0x00, 0x00, 0x02, 0x02, 0x01, 0x00, 0x02, 0x05, 0x05, 0x00, 0x03, 0x07, 0x01, 0x01
        /*0010*/ 	.byte	0x02, 0x03, 0x00, 0x00, 0x02, 0x06, 0x01, 0x00, 0x04, 0x0b, 0x08, 0x00, 0x09, 0x00, 0x00, 0x00
        /*0020*/ 	.byte	0x00, 0x00, 0x00, 0x00


//--------------------- .nv.info._Z16blurImage_kernelPhS_ --------------------------
	.section	.nv.info._Z16blurImage_kernelPhS_,"",@"SHT_CUDA_INFO"
	.sectionflags	@""
	.align	4


	//----- nvinfo : EIATTR_CUDA_API_VERSION
	.align		4
        /*0000*/ 	.byte	0x04, 0x37
        /*0002*/ 	.short	(.L_7 - .L_6)
.L_6:
        /*0004*/ 	.word	0x00000082


	//----- nvinfo : EIATTR_KPARAM_INFO
	.align		4
.L_7:
        /*0008*/ 	.byte	0x04, 0x17
        /*000a*/ 	.short	(.L_9 - .L_8)
.L_8:
        /*000c*/ 	.word	0x00000000
        /*0010*/ 	.short	0x0001
        /*0012*/ 	.short	0x0008
        /*0014*/ 	.byte	0x00, 0xf5, 0x21, 0x00


	//----- nvinfo : EIATTR_KPARAM_INFO
	.align		4
.L_9:
        /*0018*/ 	.byte	0x04, 0x17
        /*001a*/ 	.short	(.L_11 - .L_10)
.L_10:
        /*001c*/ 	.word	0x00000000
        /*0020*/ 	.short	0x0000
        /*0022*/ 	.short	0x0000
        /*0024*/ 	.byte	0x00, 0xf5, 0x21, 0x00


	//----- nvinfo : EIATTR_SPARSE_MMA_MASK
	.align		4
.L_11:
        /*0028*/ 	.byte	0x03, 0x50
        /*002a*/ 	.short	0x0000


	//----- nvinfo : EIATTR_MAXREG_COUNT
	.align		4
        /*002c*/ 	.byte	0x03, 0x1b
        /*002e*/ 	.short	0x00ff


	//----- nvinfo : EIATTR_MERCURY_ISA_VERSION
	.align		4
        /*0030*/ 	.byte	0x03, 0x5f
        /*0032*/ 	.short	0x0101


	//----- nvinfo : EIATTR_VRC_CTA_INIT_COUNT
	.align		4
        /*0034*/ 	.byte	0x02, 0x4a
	.zero		1
	.zero		1


	//----- nvinfo : EIATTR_EXIT_INSTR_OFFSETS
	.align		4
        /*0038*/ 	.byte	0x04, 0x1c
        /*003a*/ 	.short	(.L_13 - .L_12)


	//   ....[0]....
.L_12:
        /*003c*/ 	.word	0x00000010


	//----- nvinfo : EIATTR_CBANK_PARAM_SIZE
	.align		4
.L_13:
        /*0040*/ 	.byte	0x03, 0x19
        /*0042*/ 	.short	0x0010


	//----- nvinfo : EIATTR_PARAM_CBANK
	.align		4
        /*0044*/ 	.byte	0x04, 0x0a
        /*0046*/ 	.short	(.L_15 - .L_14)
	.align		4
.L_14:
        /*0048*/ 	.word	index@(.nv.constant0._Z16blurImage_kernelPhS_)
        /*004c*/ 	.short	0x0380
        /*004e*/ 	.short	0x0010


	//----- nvinfo : EIATTR_SW_WAR
	.align		4
.L_15:
        /*0050*/ 	.byte	0x04, 0x36
        /*0052*/ 	.short	(.L_17 - .L_16)
.L_16:
        /*0054*/ 	.word	0x00000008
.L_17:


//--------------------- .nv.callgraph             --------------------------
	.section	.nv.callgraph,"",@"SHT_CUDA_CALLGRAPH"
	.align	4
	.sectionentsize	8
	.align		4
        /*0000*/ 	.word	0x00000000
	.align		4
        /*0004*/ 	.word	0xffffffff
	.align		4
        /*0008*/ 	.word	0x00000000
	.align		4
        /*000c*/ 	.word	0xfffffffe
	.align		4
        /*0010*/ 	.word	0x00000000
	.align		4
        /*0014*/ 	.word	0xfffffffd
	.align		4
        /*0018*/ 	.word	0x00000000
	.align		4
        /*001c*/ 	.word	0xfffffffc


//--------------------- .text._Z16blurImage_kernelPhS_ --------------------------
	.section	.text._Z16blurImage_kernelPhS_,"ax",@progbits
	.align	128
        .global         _Z16blurImage_kernelPhS_
        .type           _Z16blurImage_kernelPhS_,@function
        .size           _Z16blurImage_kernelPhS_,(.L_x_1 - _Z16blurImage_kernelPhS_)
        .other          _Z16blurImage_kernelPhS_,@"STO_CUDA_ENTRY STV_DEFAULT"
_Z16blurImage_kernelPhS_:
.text._Z16blurImage_kernelPhS_:
[----:B------:R-:W-:Y:S01]  /*0000*/  LDC R1, c[0x0][0x37c] ;  /* 0x0000df00ff017b82 */ /* 0x000fe20000000800 */
[----:B------:R-:W-:Y:S05]  /*0010*/  EXIT ;  /* 0x000000000000794d */ /* 0x000fea0003800000 */
.L_x_0:
[----:B------:R-:W-:-:S00]  /*0020*/  BRA `(.L_x_0) ;  /* 0xfffffffc00fc7947 */ /* 0x000fc0000383ffff */
[----:B------:R-:W-:-:S00]  /*0030*/  NOP ;  /* 0x0000000000007918 */ /* 0x000fc00000000000 */
        /* <DEDUP_REMOVED lines=12> */
.L_x_1:


//--------------------- .nv.shared.reserved.0     --------------------------
	.section	.nv.shared.reserved.0,"aw",@nobits
	.weak		__nv_reservedSMEM_offset_0_alias
	.size		__nv_reservedSMEM_offset_0_alias, 0, 64
	.other		__nv_reservedSMEM_offset_0_alias,@"STO_CUDA_RESERVED_SHARED STV_DEFAULT"
__nv_reservedSMEM_offset_0_alias:
	.zero		0
	.zero		64


//--------------------- .nv.constant0._Z16blurImage_kernelPhS_ --------------------------
	.section	.nv.constant0._Z16blurImage_kernelPhS_,"a",@progbits
	.sectionflags	@""
	.align	4
.nv.constant0._Z16blurImage_kernelPhS_:
	.zero		912


//--------------------- SYMBOLS --------------------------

	.type		.nv.reservedSmem.offset0,@object
	.size		.nv.reservedSmem.offset0,0x4
